	.headerflags	@"EF_CUDA_TEXMODE_UNIFIED EF_CUDA_64BIT_ADDRESS EF_CUDA_ACCELERATORS EF_CUDA_SM90 EF_CUDA_VIRTUAL_SM(EF_CUDA_SM90)"
	.elftype	@"ET_EXEC"


//--------------------- .nv.info                  --------------------------
	.section	.nv.info,"",@"SHT_CUDA_INFO"
	.align	4


	//----- nvinfo : EIATTR_REGCOUNT
	.align		4
        /*0000*/ 	.byte	0x04, 0x2f
        /*0002*/ 	.short	(.L_3 - .L_2)
	.align		4
.L_2:
        /*0004*/ 	.word	index@(triton_poi_fused__native_batch_norm_legit_no_training_mul_softplus_tanh_27)
        /*0008*/ 	.word	0x0000001c


	//----- nvinfo : EIATTR_MIN_STACK_SIZE
	.align		4
.L_3:
        /*000c*/ 	.byte	0x04, 0x12
        /*000e*/ 	.short	(.L_5 - .L_4)
	.align		4
.L_4:
        /*0010*/ 	.word	index@(triton_poi_fused__native_batch_norm_legit_no_training_mul_softplus_tanh_27)
        /*0014*/ 	.word	0x00000000


	//----- nvinfo : EIATTR_FRAME_SIZE
	.align		4
.L_5:
        /*0018*/ 	.byte	0x04, 0x11
        /*001a*/ 	.short	(.L_7 - .L_6)
	.align		4
.L_6:
        /*001c*/ 	.word	index@(triton_poi_fused__native_batch_norm_legit_no_training_mul_softplus_tanh_27)
        /*0020*/ 	.word	0x00000000


	//----- nvinfo : EIATTR_MIN_STACK_SIZE
	.align		4
.L_7:
        /*0024*/ 	.byte	0x04, 0x12
        /*0026*/ 	.short	(.L_9 - .L_8)
	.align		4
.L_8:
        /*0028*/ 	.word	index@(triton_poi_fused__native_batch_norm_legit_no_training_mul_softplus_tanh_27)
        /*002c*/ 	.word	0x00000000
.L_9:


//--------------------- .nv.info.triton_poi_fused__native_batch_norm_legit_no_training_mul_softplus_tanh_27 --------------------------
	.section	.nv.info.triton_poi_fused__native_batch_norm_legit_no_training_mul_softplus_tanh_27,"",@"SHT_CUDA_INFO"
	.sectionflags	@""
	.align	4


	//----- nvinfo : EIATTR_CUDA_API_VERSION
	.align		4
        /*0000*/ 	.byte	0x04, 0x37
        /*0002*/ 	.short	(.L_11 - .L_10)
.L_10:
        /*0004*/ 	.word	0x0000007c


	//----- nvinfo : EIATTR_KPARAM_INFO
	.align		4
.L_11:
        /*0008*/ 	.byte	0x04, 0x17
        /*000a*/ 	.short	(.L_13 - .L_12)
.L_12:
        /*000c*/ 	.word	0x00000000
        /*0010*/ 	.short	0x0007
        /*0012*/ 	.short	0x0034
        /*0014*/ 	.byte	0x00, 0xf0, 0x11, 0x00


	//----- nvinfo : EIATTR_KPARAM_INFO
	.align		4
.L_13:
        /*0018*/ 	.byte	0x04, 0x17
        /*001a*/ 	.short	(.L_15 - .L_14)
.L_14:
        /*001c*/ 	.word	0x00000000
        /*0020*/ 	.short	0x0006
        /*0022*/ 	.short	0x0030
        /*0024*/ 	.byte	0x00, 0xf0, 0x11, 0x00


	//----- nvinfo : EIATTR_KPARAM_INFO
	.align		4
.L_15:
        /*0028*/ 	.byte	0x04, 0x17
        /*002a*/ 	.short	(.L_17 - .L_16)
.L_16:
        /*002c*/ 	.word	0x00000000
        /*0030*/ 	.short	0x0005
        /*0032*/ 	.short	0x0028
        /*0034*/ 	.byte	0x00, 0xf4, 0x21, 0x00


	//----- nvinfo : EIATTR_KPARAM_INFO
	.align		4
.L_17:
        /*0038*/ 	.byte	0x04, 0x17
        /*003a*/ 	.short	(.L_19 - .L_18)
.L_18:
        /*003c*/ 	.word	0x00000000
        /*0040*/ 	.short	0x0004
        /*0042*/ 	.short	0x0020
        /*0044*/ 	.byte	0x00, 0xf4, 0x21, 0x00


	//----- nvinfo : EIATTR_KPARAM_INFO
	.align		4
.L_19:
        /*0048*/ 	.byte	0x04, 0x17
        /*004a*/ 	.short	(.L_21 - .L_20)
.L_20:
        /*004c*/ 	.word	0x00000000
        /*0050*/ 	.short	0x0003
        /*0052*/ 	.short	0x0018
        /*0054*/ 	.byte	0x00, 0xf4, 0x21, 0x00


	//----- nvinfo : EIATTR_KPARAM_INFO
	.align		4
.L_21:
        /*0058*/ 	.byte	0x04, 0x17
        /*005a*/ 	.short	(.L_23 - .L_22)
.L_22:
        /*005c*/ 	.word	0x00000000
        /*0060*/ 	.short	0x0002
        /*0062*/ 	.short	0x0010
        /*0064*/ 	.byte	0x00, 0xf4, 0x21, 0x00


	//----- nvinfo : EIATTR_KPARAM_INFO
	.align		4
.L_23:
        /*0068*/ 	.byte	0x04, 0x17
        /*006a*/ 	.short	(.L_25 - .L_24)
.L_24:
        /*006c*/ 	.word	0x00000000
        /*0070*/ 	.short	0x0001
        /*0072*/ 	.short	0x0008
        /*0074*/ 	.byte	0x00, 0xf4, 0x21, 0x00


	//----- nvinfo : EIATTR_KPARAM_INFO
	.align		4
.L_25:
        /*0078*/ 	.byte	0x04, 0x17
        /*007a*/ 	.short	(.L_27 - .L_26)
.L_26:
        /*007c*/ 	.word	0x00000000
        /*0080*/ 	.short	0x0000
        /*0082*/ 	.short	0x0000
        /*0084*/ 	.byte	0x00, 0xf4, 0x21, 0x00


	//----- nvinfo : EIATTR_SPARSE_MMA_MASK
	.align		4
.L_27:
        /*0088*/ 	.byte	0x03, 0x50
        /*008a*/ 	.short	0x0000


	//----- nvinfo : EIATTR_MAXREG_COUNT
	.align		4
        /*008c*/ 	.byte	0x03, 0x1b
        /*008e*/ 	.short	0x00ff


	//----- nvinfo : EIATTR_EXIT_INSTR_OFFSETS
	.align		4
        /*0090*/ 	.byte	0x04, 0x1c
        /*0092*/ 	.short	(.L_29 - .L_28)


	//   ....[0]....
.L_28:
        /*0094*/ 	.word	0x00001630


	//   ....[1]....
        /*0098*/ 	.word	0x00001680


	//----- nvinfo : EIATTR_REQNTID
	.align		4
.L_29:
        /*009c*/ 	.byte	0x04, 0x10
        /*009e*/ 	.short	(.L_31 - .L_30)
.L_30:
        /*00a0*/ 	.word	0x00000080
        /*00a4*/ 	.word	0x00000001
        /*00a8*/ 	.word	0x00000001


	//----- nvinfo : EIATTR_CRS_STACK_SIZE
	.align		4
.L_31:
        /*00ac*/ 	.byte	0x04, 0x1e
        /*00ae*/ 	.short	(.L_33 - .L_32)
.L_32:
        /*00b0*/ 	.word	0x00000000


	//----- nvinfo : EIATTR_CBANK_PARAM_SIZE
	.align		4
.L_33:
        /*00b4*/ 	.byte	0x03, 0x19
        /*00b6*/ 	.short	0x0038


	//----- nvinfo : EIATTR_PARAM_CBANK
	.align		4
        /*00b8*/ 	.byte	0x04, 0x0a
        /*00ba*/ 	.short	(.L_35 - .L_34)
	.align		4
.L_34:
        /*00bc*/ 	.word	index@(.nv.constant0.triton_poi_fused__native_batch_norm_legit_no_training_mul_softplus_tanh_27)
        /*00c0*/ 	.short	0x0210
        /*00c2*/ 	.short	0x0038


	//----- nvinfo : EIATTR_SW_WAR
	.align		4
.L_35:
        /*00c4*/ 	.byte	0x04, 0x36
        /*00c6*/ 	.short	(.L_37 - .L_36)
.L_36:
        /*00c8*/ 	.word	0x00000008
.L_37:


//--------------------- .nv.callgraph             --------------------------
	.section	.nv.callgraph,"",@"SHT_CUDA_CALLGRAPH"
	.align	4
	.sectionentsize	8
	.align		4
        /*0000*/ 	.word	0x00000000
	.align		4
        /*0004*/ 	.word	0xffffffff
	.align		4
        /*0008*/ 	.word	0x00000000
	.align		4
        /*000c*/ 	.word	0xfffffffe
	.align		4
        /*0010*/ 	.word	0x00000000
	.align		4
        /*0014*/ 	.word	0xfffffffd
	.align		4
        /*0018*/ 	.word	0x00000000
	.align		4
        /*001c*/ 	.word	0xfffffffc


//--------------------- .nv.constant4             --------------------------
	.section	.nv.constant4,"a",@progbits
	.align	8
	.align		8
.nv.constant4:
        /*0000*/ 	.dword	_$_str
	.align		8
        /*0008*/ 	.dword	_$_str_$_2


//--------------------- .text.triton_poi_fused__native_batch_norm_legit_no_training_mul_softplus_tanh_27 --------------------------
	.section	.text.triton_poi_fused__native_batch_norm_legit_no_training_mul_softplus_tanh_27,"ax",@progbits
	.sectionflags	@"SHF_BARRIERS=1"
	.align	128
        .global         triton_poi_fused__native_batch_norm_legit_no_training_mul_softplus_tanh_27
        .type           triton_poi_fused__native_batch_norm_legit_no_training_mul_softplus_tanh_27,@function
        .size           triton_poi_fused__native_batch_norm_legit_no_training_mul_softplus_tanh_27,(.L_x_20 - triton_poi_fused__native_batch_norm_legit_no_training_mul_softplus_tanh_27)
        .other          triton_poi_fused__native_batch_norm_legit_no_training_mul_softplus_tanh_27,@"STO_CUDA_ENTRY STV_DEFAULT"
triton_poi_fused__native_batch_norm_legit_no_training_mul_softplus_tanh_27:
.text.triton_poi_fused__native_batch_norm_legit_no_training_mul_softplus_tanh_27:
[----:B------:R-:W0:Y:S01]  /*0000*/  LDC R1, c[0x0][0x28] ;  /* 0x00000a00ff017b82 */ /* 0x000e220000000800 */
[----:B------:R-:W1:Y:S07]  /*0010*/  S2R R6, SR_TID.X ;  /* 0x0000000000067919 */ /* 0x000e6e0000002100 */
[----:B------:R-:W2:Y:S01]  /*0020*/  LDC.64 R4, c[0x0][0x210] ;  /* 0x00008400ff047b82 */ /* 0x000ea20000000a00 */
[----:B------:R-:W-:Y:S02]  /*0030*/  CS2R R12, SRZ ;  /* 0x00000000000c7805 */ /* 0x000fe4000001ff00 */
[----:B------:R-:W-:Y:S01]  /*0040*/  CS2R R14, SRZ ;  /* 0x00000000000e7805 */ /* 0x000fe2000001ff00 */
[----:B------:R-:W3:Y:S01]  /*0050*/  S2R R8, SR_CTAID.Y ;  /* 0x0000000000087919 */ /* 0x000ee20000002600 */
[----:B------:R-:W-:Y:S01]  /*0060*/  ULDC.64 UR6, c[0x0][0x208] ;  /* 0x0000820000067ab9 */ /* 0x000fe20000000a00 */
[----:B------:R-:W4:Y:S02]  /*0070*/  S2R R7, SR_CTAID.X ;  /* 0x0000000000077919 */ /* 0x000f240000002500 */
[----:B------:R-:W5:Y:S01]  /*0080*/  S2UR UR5, SR_CgaCtaId ;  /* 0x00000000000579c3 */ /* 0x000f620000008800 */
[----:B------:R-:W-:Y:S01]  /*0090*/  UMOV UR4, 0x400 ;  /* 0x0000040000047882 */ /* 0x000fe20000000000 */
[----:B------:R-:W-:-:S06]  /*00a0*/  CS2R R18, SRZ ;  /* 0x0000000000127805 */ /* 0x000fcc000001ff00 */
[----:B------:R-:W5:Y:S08]  /*00b0*/  LDC.64 R20, c[0x0][0x218] ;  /* 0x00008600ff147b82 */ /* 0x000f700000000a00 */
[----:B------:R-:W5:Y:S01]  /*00c0*/  LDC.64 R22, c[0x0][0x230] ;  /* 0x00008c00ff167b82 */ /* 0x000f620000000a00 */
[----:B-1----:R-:W-:Y:S02]  /*00d0*/  SHF.R.U32.HI R3, RZ, 0x6, R6 ;  /* 0x00000006ff037819 */ /* 0x002fe40000011606 */
[----:B------:R-:W-:-:S02]  /*00e0*/  SHF.L.U32 R9, R6, 0x2, RZ ;  /* 0x0000000206097819 */ /* 0x000fc400000006ff */
[----:B---3--:R-:W-:Y:S02]  /*00f0*/  SHF.L.U32 R8, R8, 0x1, RZ ;  /* 0x0000000108087819 */ /* 0x008fe400000006ff */
[----:B------:R-:W-:Y:S02]  /*0100*/  SGXT.U32 R3, R3, 0x1 ;  /* 0x000000010303781a */ /* 0x000fe40000000000 */
[----:B------:R-:W-:Y:S02]  /*0110*/  LOP3.LUT R0, R9, 0xfc, RZ, 0xc0, !PT ;  /* 0x000000fc09007812 */ /* 0x000fe400078ec0ff */
[----:B------:R-:W-:Y:S02]  /*0120*/  LOP3.LUT R3, R8, R3, RZ, 0xfc, !PT ;  /* 0x0000000308037212 */ /* 0x000fe400078efcff */
[----:B----4-:R-:W-:-:S04]  /*0130*/  PRMT R0, R0, 0x6540, R7 ;  /* 0x0000654000007816 */ /* 0x010fc80000000007 */
[CC--:B------:R-:W-:Y:S02]  /*0140*/  VIMNMX R2, R3.reuse, R0.reuse, !PT ;  /* 0x0000000003027248 */ /* 0x0c0fe40007fe0100 */
[----:B------:R-:W-:Y:S02]  /*0150*/  LEA R3, R3, R0, 0x8 ;  /* 0x0000000003037211 */ /* 0x000fe400078e40ff */
[----:B------:R-:W-:-:S03]  /*0160*/  ISETP.GE.AND P0, PT, R2, 0x100, PT ;  /* 0x000001000200780c */ /* 0x000fc60003f06270 */
[----:B--2---:R-:W-:Y:S01]  /*0170*/  IMAD.WIDE R4, R3, 0x4, R4 ;  /* 0x0000000403047825 */ /* 0x004fe200078e0204 */
[----:B------:R-:W-:Y:S01]  /*0180*/  SHF.R.U32.HI R16, RZ, 0x8, R9 ;  /* 0x00000008ff107819 */ /* 0x000fe20000011609 */
[----:B-----5:R-:W-:Y:S01]  /*0190*/  UPRMT UR4, UR5, 0x654, UR4 ;  /* 0x0000065405047896 */ /* 0x020fe20008000004 */
[----:B------:R-:W1:Y:S07]  /*01a0*/  LDC.64 R2, c[0x0][0x220] ;  /* 0x00008800ff027b82 */ /* 0x000e6e0000000a00 */
[----:B------:R1:W2:Y:S01]  /*01b0*/  @!P0 LDG.E.128 R12, desc[UR6][R4.64] ;  /* 0x00000006040c8981 */ /* 0x0002a2000c1e1d00 */
[----:B------:R-:W-:-:S02]  /*01c0*/  SGXT.U32 R16, R16, 0x1 ;  /* 0x000000011010781a */ /* 0x000fc40000000000 */
[----:B------:R-:W-:Y:S02]  /*01d0*/  SHF.L.U32 R10, R6, 0x1, RZ ;  /* 0x00000001060a7819 */ /* 0x000fe400000006ff */
[----:B------:R-:W-:Y:S02]  /*01e0*/  LOP3.LUT R11, R16, 0x1fc, R9, 0xf8, !PT ;  /* 0x000001fc100b7812 */ /* 0x000fe400078ef809 */
[----:B------:R-:W-:Y:S02]  /*01f0*/  LOP3.LUT R9, R9, 0x1fc, RZ, 0xc0, !PT ;  /* 0x000001fc09097812 */ /* 0x000fe400078ec0ff */
[----:B------:R-:W-:Y:S02]  /*0200*/  LEA R16, R16, UR4, 0x2 ;  /* 0x0000000410107c11 */ /* 0x000fe4000f8e10ff */
[----:B------:R-:W-:Y:S02]  /*0210*/  LEA R11, R11, UR4, 0x2 ;  /* 0x000000040b0b7c11 */ /* 0x000fe4000f8e10ff */
[----:B------:R-:W-:-:S02]  /*0220*/  LEA R24, R9, R16, 0x2 ;  /* 0x0000001009187211 */ /* 0x000fc400078e10ff */
[----:B------:R-:W-:-:S04]  /*0230*/  LOP3.LUT R10, R10, 0xfe, RZ, 0xc0, !PT ;  /* 0x000000fe0a0a7812 */ /* 0x000fc800078ec0ff */
[----:B------:R-:W-:-:S04]  /*0240*/  PRMT R0, R10, 0x6540, R7 ;  /* 0x000065400a007816 */ /* 0x000fc80000000007 */
[C---:B------:R-:W-:Y:S01]  /*0250*/  ISETP.GE.AND P0, PT, R0.reuse, 0x100, PT ;  /* 0x000001000000780c */ /* 0x040fe20003f06270 */
[C---:B-1----:R-:W-:Y:S02]  /*0260*/  IMAD.WIDE R4, R0.reuse, 0x4, R2 ;  /* 0x0000000400047825 */ /* 0x042fe400078e0202 */
[----:B------:R-:W1:Y:S01]  /*0270*/  LDC.64 R2, c[0x0][0x228] ;  /* 0x00008a00ff027b82 */ /* 0x000e620000000a00 */
[----:B------:R-:W-:Y:S01]  /*0280*/  CS2R R16, SRZ ;  /* 0x0000000000107805 */ /* 0x000fe2000001ff00 */
[----:B0-----:R-:W-:-:S04]  /*0290*/  IMAD.WIDE R20, R0, 0x4, R20 ;  /* 0x0000000400147825 */ /* 0x001fc800078e0214 */
[C---:B------:R-:W-:Y:S01]  /*02a0*/  IMAD.WIDE R22, R0.reuse, 0x4, R22 ;  /* 0x0000000400167825 */ /* 0x040fe200078e0216 */
[----:B--2---:R-:W-:Y:S04]  /*02b0*/  STS [R11], R12 ;  /* 0x0000000c0b007388 */ /* 0x004fe80000000800 */
[----:B------:R1:W-:Y:S04]  /*02c0*/  STS [R24+0x4], R13 ;  /* 0x0000040d18007388 */ /* 0x0003e80000000800 */
[----:B------:R-:W-:Y:S04]  /*02d0*/  STS [R24+0x8], R14 ;  /* 0x0000080e18007388 */ /* 0x000fe80000000800 */
[----:B------:R0:W-:Y:S01]  /*02e0*/  STS [R24+0xc], R15 ;  /* 0x00000c0f18007388 */ /* 0x0001e20000000800 */
[----:B------:R-:W-:Y:S06]  /*02f0*/  BAR.SYNC.DEFER_BLOCKING 0x0 ;  /* 0x0000000000007b1d */ /* 0x000fec0000010000 */
[----:B------:R2:W3:Y:S01]  /*0300*/  @!P0 LDG.E.EL.64 R18, desc[UR6][R4.64] ;  /* 0x0000000604128981 */ /* 0x0004e2000c2e1b00 */
[----:B-1----:R-:W-:Y:S01]  /*0310*/  IMAD.WIDE R12, R0, 0x4, R2 ;  /* 0x00000004000c7825 */ /* 0x002fe200078e0202 */
[----:B------:R-:W-:-:S02]  /*0320*/  CS2R R2, SRZ ;  /* 0x0000000000027805 */ /* 0x000fc4000001ff00 */
[----:B------:R-:W4:Y:S04]  /*0330*/  @!P0 LDG.E.EL.64 R16, desc[UR6][R20.64] ;  /* 0x0000000614108981 */ /* 0x000f28000c2e1b00 */
[----:B------:R1:W5:Y:S01]  /*0340*/  @!P0 LDG.E.EL.64 R2, desc[UR6][R12.64] ;  /* 0x000000060c028981 */ /* 0x000362000c2e1b00 */
[----:B--2---:R-:W-:-:S06]  /*0350*/  CS2R R4, SRZ ;  /* 0x0000000000047805 */ /* 0x004fcc000001ff00 */
[----:B------:R2:W5:Y:S01]  /*0360*/  @!P0 LDG.E.EL.64 R4, desc[UR6][R22.64] ;  /* 0x0000000616048981 */ /* 0x000562000c2e1b00 */
[----:B------:R-:W-:-:S05]  /*0370*/  LEA R11, R10, UR4, 0x2 ;  /* 0x000000040a0b7c11 */ /* 0x000fca000f8e10ff */
[----:B------:R-:W4:Y:S01]  /*0380*/  LDS R25, [R11+0x404] ;  /* 0x000404000b197984 */ /* 0x000f220000000800 */
[----:B0-----:R-:W-:-:S03]  /*0390*/  HFMA2.MMA R15, -RZ, RZ, 1.625, 0 ;  /* 0x3e800000ff0f7435 */ /* 0x001fc600000001ff */
[----:B-1----:R-:W0:Y:S04]  /*03a0*/  LDS.64 R12, [R11] ;  /* 0x000000000b0c7984 */ /* 0x002e280000000a00 */
[----:B------:R-:W1:Y:S01]  /*03b0*/  LDS R20, [R11+0x408] ;  /* 0x000408000b147984 */ /* 0x000e620000000800 */
[----:B------:R-:W-:Y:S01]  /*03c0*/  BSSY B0, `(.L_x_0) ;  /* 0x0000090000007945 */ /* 0x000fe20003800000 */
[----:B---3--:R-:W-:-:S04]  /*03d0*/  FADD R18, R18, 9.9999997473787516356e-06 ;  /* 0x3727c5ac12127421 */ /* 0x008fc80000000000 */
[----:B------:R-:W3:Y:S01]  /*03e0*/  MUFU.SQRT R0, R18 ;  /* 0x0000001200007308 */ /* 0x000ee20000002000 */
[----:B------:R-:W-:Y:S01]  /*03f0*/  FADD R19, R19, 9.9999997473787516356e-06 ;  /* 0x3727c5ac13137421 */ /* 0x000fe20000000000 */
[C---:B---3--:R-:W-:Y:S02]  /*0400*/  FSETP.GT.AND P0, PT, R0.reuse, 8.50705917302346158658e+37, PT ;  /* 0x7e8000000000780b */ /* 0x048fe40003f04000 */
[----:B------:R-:W-:-:S04]  /*0410*/  FSETP.GEU.AND P1, PT, R0, 1.175494350822287508e-38, PT ;  /* 0x008000000000780b */ /* 0x000fc80003f2e000 */
[----:B------:R-:W3:Y:S07]  /*0420*/  MUFU.SQRT R21, R19 ;  /* 0x0000001300157308 */ /* 0x000eee0000002000 */
[----:B------:R-:W-:-:S04]  /*0430*/  @P0 FMUL R0, R0, 0.25 ;  /* 0x3e80000000000820 */ /* 0x000fc80000400000 */
[----:B------:R-:W-:-:S06]  /*0440*/  @!P1 FMUL R0, R0, 16777216 ;  /* 0x4b80000000009820 */ /* 0x000fcc0000400000 */
[----:B------:R-:W0:Y:S01]  /*0450*/  MUFU.RCP R0, R0 ;  /* 0x0000000000007308 */ /* 0x000e220000001000 */
[----:B--2---:R-:W-:Y:S02]  /*0460*/  FSEL R23, R15, 1, P0 ;  /* 0x3f8000000f177808 */ /* 0x004fe40000000000 */
[----:B---3--:R-:W-:-:S03]  /*0470*/  FSETP.GT.AND P0, PT, R21, 8.50705917302346158658e+37, PT ;  /* 0x7e8000001500780b */ /* 0x008fc60003f04000 */
[----:B------:R-:W-:Y:S01]  /*0480*/  @!P1 FMUL R23, R23, 16777216 ;  /* 0x4b80000017179820 */ /* 0x000fe20000400000 */
[----:B------:R-:W-:Y:S01]  /*0490*/  FSETP.GEU.AND P1, PT, R21, 1.175494350822287508e-38, PT ;  /* 0x008000001500780b */ /* 0x000fe20003f2e000 */
[----:B----4-:R-:W-:Y:S02]  /*04a0*/  FADD R25, R25, -R16 ;  /* 0x8000001019197221 */ /* 0x010fe40000000000 */
[----:B0-----:R-:W-:-:S04]  /*04b0*/  FMUL R18, R0, R23 ;  /* 0x0000001700127220 */ /* 0x001fc80000400000 */
[----:B------:R-:W-:Y:S02]  /*04c0*/  FMUL R25, R25, R18 ;  /* 0x0000001219197220 */ /* 0x000fe40000400000 */
[----:B------:R-:W-:Y:S02]  /*04d0*/  @P0 FMUL R21, R21, 0.25 ;  /* 0x3e80000015150820 */ /* 0x000fe40000400000 */
[----:B-----5:R-:W-:Y:S02]  /*04e0*/  FFMA R14, R25, R2, R4 ;  /* 0x00000002190e7223 */ /* 0x020fe40000000004 */
[----:B------:R-:W-:Y:S02]  /*04f0*/  @!P1 FMUL R21, R21, 16777216 ;  /* 0x4b80000015159820 */ /* 0x000fe40000400000 */
[----:B------:R-:W-:-:S04]  /*0500*/  FMUL R23, R14, 1.4426950216293334961 ;  /* 0x3fb8aa3b0e177820 */ /* 0x000fc80000400000 */
[----:B------:R-:W0:Y:S01]  /*0510*/  MUFU.RCP R21, R21 ;  /* 0x0000001500157308 */ /* 0x000e220000001000 */
[----:B------:R-:W-:Y:S02]  /*0520*/  FSETP.GEU.AND P2, PT, R23, -126, PT ;  /* 0xc2fc00001700780b */ /* 0x000fe40003f4e000 */
[----:B------:R-:W-:-:S05]  /*0530*/  FSEL R0, R15, 1, P0 ;  /* 0x3f8000000f007808 */ /* 0x000fca0000000000 */
[----:B------:R-:W-:-:S06]  /*0540*/  @!P1 FMUL R0, R0, 16777216 ;  /* 0x4b80000000009820 */ /* 0x000fcc0000400000 */
[----:B------:R-:W-:Y:S01]  /*0550*/  @!P2 FMUL R23, R23, 0.5 ;  /* 0x3f0000001717a820 */ /* 0x000fe20000400000 */
[----:B0-----:R-:W-:-:S03]  /*0560*/  FMUL R22, R21, R0 ;  /* 0x0000000015167220 */ /* 0x001fc60000400000 */
[----:B------:R-:W0:Y:S01]  /*0570*/  MUFU.EX2 R0, R23 ;  /* 0x0000001700007308 */ /* 0x000e220000000800 */
[----:B------:R-:W-:-:S04]  /*0580*/  FADD R13, R13, -R17 ;  /* 0x800000110d0d7221 */ /* 0x000fc80000000000 */
[----:B------:R-:W-:Y:S01]  /*0590*/  FMUL R24, R13, R22 ;  /* 0x000000160d187220 */ /* 0x000fe20000400000 */
[----:B------:R-:W-:-:S03]  /*05a0*/  FADD R19, R12, -R16 ;  /* 0x800000100c137221 */ /* 0x000fc60000000000 */
[----:B------:R-:W-:Y:S01]  /*05b0*/  FFMA R13, R24, R3, R5 ;  /* 0x00000003180d7223 */ /* 0x000fe20000000005 */
[----:B0-----:R-:W-:Y:S01]  /*05c0*/  @!P2 FMUL R0, R0, R0 ;  /* 0x000000000000a220 */ /* 0x001fe20000400000 */
[----:B-1----:R-:W-:-:S03]  /*05d0*/  FADD R20, R20, -R17 ;  /* 0x8000001114147221 */ /* 0x002fc60000000000 */
[----:B------:R-:W-:Y:S01]  /*05e0*/  FADD.FTZ.RZ R12, R0, 1 ;  /* 0x3f800000000c7421 */ /* 0x000fe2000001c000 */
[----:B------:R-:W-:Y:S01]  /*05f0*/  FMUL R21, R13, 1.4426950216293334961 ;  /* 0x3fb8aa3b0d157820 */ /* 0x000fe20000400000 */
[----:B------:R-:W-:Y:S01]  /*0600*/  FMUL R19, R19, R18 ;  /* 0x0000001213137220 */ /* 0x000fe20000400000 */
[----:B------:R-:W-:Y:S02]  /*0610*/  FMUL R20, R20, R22 ;  /* 0x0000001614147220 */ /* 0x000fe40000400000 */
[----:B------:R-:W-:Y:S01]  /*0620*/  IADD3 R17, R12, -0x3f400000, RZ ;  /* 0xc0c000000c117810 */ /* 0x000fe20007ffe0ff */
[----:B------:R-:W-:Y:S01]  /*0630*/  FFMA R2, R19, R2, R4 ;  /* 0x0000000213027223 */ /* 0x000fe20000000004 */
[----:B------:R-:W-:Y:S02]  /*0640*/  FSETP.GEU.AND P1, PT, R21, -126, PT ;  /* 0xc2fc00001500780b */ /* 0x000fe40003f2e000 */
[----:B------:R-:W-:Y:S01]  /*0650*/  LOP3.LUT R17, R17, 0xff800000, RZ, 0xc0, !PT ;  /* 0xff80000011117812 */ /* 0x000fe200078ec0ff */
[----:B------:R-:W-:Y:S01]  /*0660*/  FFMA R3, R20, R3, R5 ;  /* 0x0000000314037223 */ /* 0x000fe20000000005 */
[----:B------:R-:W-:-:S02]  /*0670*/  FMUL R12, R2, 1.4426950216293334961 ;  /* 0x3fb8aa3b020c7820 */ /* 0x000fc40000400000 */
[----:B------:R-:W-:Y:S01]  /*0680*/  IADD3 R16, -R17, 0x40800000, RZ ;  /* 0x4080000011107810 */ /* 0x000fe20007ffe1ff */
[----:B------:R-:W-:Y:S01]  /*0690*/  FMUL R18, R3, 1.4426950216293334961 ;  /* 0x3fb8aa3b03127820 */ /* 0x000fe20000400000 */
[----:B------:R-:W-:Y:S02]  /*06a0*/  IADD3 R23, R0, -R17, RZ ;  /* 0x8000001100177210 */ /* 0x000fe40007ffe0ff */
[----:B------:R-:W-:Y:S01]  /*06b0*/  FSETP.GEU.AND P0, PT, R12, -126, PT ;  /* 0xc2fc00000c00780b */ /* 0x000fe20003f0e000 */
[----:B------:R-:W-:Y:S01]  /*06c0*/  FFMA.FTZ R20, R16, R15, -1 ;  /* 0xbf80000010147423 */ /* 0x000fe2000001000f */
[----:B------:R-:W-:Y:S01]  /*06d0*/  FSETP.GEU.AND P2, PT, R18, -126, PT ;  /* 0xc2fc00001200780b */ /* 0x000fe20003f4e000 */
[----:B------:R-:W-:Y:S01]  /*06e0*/  @!P1 FMUL R21, R21, 0.5 ;  /* 0x3f00000015159820 */ /* 0x000fe20000400000 */
[----:B------:R-:W-:Y:S01]  /*06f0*/  MOV R16, 0x3d39bf78 ;  /* 0x3d39bf7800107802 */ /* 0x000fe20000000f00 */
[----:B------:R-:W-:Y:S02]  /*0700*/  FADD R23, R23, R20 ;  /* 0x0000001417177221 */ /* 0x000fe40000000000 */
[----:B------:R-:W0:Y:S02]  /*0710*/  MUFU.EX2 R4, R21 ;  /* 0x0000001500047308 */ /* 0x000e240000000800 */
[----:B------:R-:W-:-:S04]  /*0720*/  FFMA.FTZ R20, R23, -R16, 0.10546888411045074463 ;  /* 0x3dd8001217147423 */ /* 0x000fc80000010810 */
[----:B------:R-:W-:Y:S01]  /*0730*/  @!P0 FMUL R12, R12, 0.5 ;  /* 0x3f0000000c0c8820 */ /* 0x000fe20000400000 */
[----:B------:R-:W-:Y:S01]  /*0740*/  FFMA.FTZ R20, R23, R20, -0.13229703903198242188 ;  /* 0xbe0778e017147423 */ /* 0x000fe20000010014 */
[----:B------:R-:W-:-:S03]  /*0750*/  @!P2 FMUL R18, R18, 0.5 ;  /* 0x3f0000001212a820 */ /* 0x000fc60000400000 */
[C---:B------:R-:W-:Y:S01]  /*0760*/  FFMA.FTZ R20, R23.reuse, R20, 0.14491446316242218018 ;  /* 0x3e14647517147423 */ /* 0x040fe20000010014 */
[----:B------:R-:W1:Y:S03]  /*0770*/  MUFU.EX2 R12, R12 ;  /* 0x0000000c000c7308 */ /* 0x000e660000000800 */
[----:B------:R-:W-:Y:S01]  /*0780*/  FFMA.FTZ R20, R23, R20, -0.16641564667224884033 ;  /* 0xbe2a68dd17147423 */ /* 0x000fe20000010014 */
[----:B0-----:R-:W-:-:S04]  /*0790*/  @!P1 FMUL R4, R4, R4 ;  /* 0x0000000404049220 */ /* 0x001fc80000400000 */
[----:B------:R0:W2:Y:S01]  /*07a0*/  MUFU.EX2 R5, R18 ;  /* 0x0000001200057308 */ /* 0x0000a20000000800 */
[----:B------:R-:W-:Y:S01]  /*07b0*/  FFMA.FTZ R20, R23, R20, 0.19988867640495300293 ;  /* 0x3e4caf9e17147423 */ /* 0x000fe20000010014 */
[----:B------:R-:W-:-:S03]  /*07c0*/  FADD.FTZ.RZ R19, R4, 1 ;  /* 0x3f80000004137421 */ /* 0x000fc6000001c000 */
[C---:B------:R-:W-:Y:S02]  /*07d0*/  FFMA.FTZ R22, R23.reuse, R20, -0.25000196695327758789 ;  /* 0xbe80004217167423 */ /* 0x040fe40000010014 */
[----:B------:R-:W-:Y:S01]  /*07e0*/  IADD3 R19, R19, -0x3f400000, RZ ;  /* 0xc0c0000013137810 */ /* 0x000fe20007ffe0ff */
[----:B-1----:R-:W-:Y:S01]  /*07f0*/  @!P0 FMUL R12, R12, R12 ;  /* 0x0000000c0c0c8220 */ /* 0x002fe20000400000 */
[----:B------:R-:W-:Y:S02]  /*0800*/  FFMA.FTZ R22, R23, R22, 0.33333510160446166992 ;  /* 0x3eaaaae617167423 */ /* 0x000fe40000010016 */
[----:B------:R-:W-:Y:S01]  /*0810*/  LOP3.LUT R19, R19, 0xff800000, RZ, 0xc0, !PT ;  /* 0xff80000013137812 */ /* 0x000fe200078ec0ff */
[----:B0-----:R-:W-:Y:S01]  /*0820*/  FADD.FTZ.RZ R18, R12, 1 ;  /* 0x3f8000000c127421 */ /* 0x001fe2000001c000 */
[----:B------:R-:W-:Y:S01]  /*0830*/  FFMA.FTZ R22, R23, R22, -0.5 ;  /* 0xbf00000017167423 */ /* 0x000fe20000010016 */
[----:B--2---:R-:W-:Y:S01]  /*0840*/  @!P2 FMUL R5, R5, R5 ;  /* 0x000000050505a220 */ /* 0x004fe20000400000 */
[----:B------:R-:W-:-:S02]  /*0850*/  IADD3 R20, -R19, 0x40800000, RZ ;  /* 0x4080000013147810 */ /* 0x000fc40007ffe1ff */
[----:B------:R-:W-:Y:S01]  /*0860*/  FMUL R22, R23, R22 ;  /* 0x0000001617167220 */ /* 0x000fe20000400000 */
[----:B------:R-:W-:Y:S01]  /*0870*/  FADD.FTZ.RZ R25, R5, 1 ;  /* 0x3f80000005197421 */ /* 0x000fe2000001c000 */
[----:B------:R-:W-:Y:S02]  /*0880*/  IADD3 R18, R18, -0x3f400000, RZ ;  /* 0xc0c0000012127810 */ /* 0x000fe40007ffe0ff */
[----:B------:R-:W-:Y:S01]  /*0890*/  I2FP.F32.S32 R17, R17 ;  /* 0x0000001100117245 */ /* 0x000fe20000201400 */
[----:B------:R-:W-:Y:S01]  /*08a0*/  FFMA.FTZ R20, R20, R15, -1 ;  /* 0xbf80000014147423 */ /* 0x000fe2000001000f */
[----:B------:R-:W-:Y:S01]  /*08b0*/  IADD3 R21, R4, -R19, RZ ;  /* 0x8000001304157210 */ /* 0x000fe20007ffe0ff */
[----:B------:R-:W-:Y:S01]  /*08c0*/  FFMA.FTZ R24, R23, R22, R23 ;  /* 0x0000001617187223 */ /* 0x000fe20000010017 */
[----:B------:R-:W-:Y:S01]  /*08d0*/  IADD3 R25, R25, -0x3f400000, RZ ;  /* 0xc0c0000019197810 */ /* 0x000fe20007ffe0ff */
[----:B------:R-:W-:Y:S01]  /*08e0*/  FMUL R17, R17, 1.1920928955078125e-07 ;  /* 0x3400000011117820 */ /* 0x000fe20000400000 */
[----:B------:R-:W-:Y:S01]  /*08f0*/  LOP3.LUT R23, R18, 0xff800000, RZ, 0xc0, !PT ;  /* 0xff80000012177812 */ /* 0x000fe200078ec0ff */
[----:B------:R-:W-:Y:S01]  /*0900*/  FADD R21, R21, R20 ;  /* 0x0000001415157221 */ /* 0x000fe20000000000 */
[----:B------:R-:W-:Y:S01]  /*0910*/  LOP3.LUT R18, R25, 0xff800000, RZ, 0xc0, !PT ;  /* 0xff80000019127812 */ /* 0x000fe200078ec0ff */
[----:B------:R-:W-:Y:S01]  /*0920*/  FFMA.FTZ R17, R17, 0.69314718246459960938, R24 ;  /* 0x3f31721811117823 */ /* 0x000fe20000010018 */
[----:B------:R-:W-:-:S02]  /*0930*/  IADD3 R20, -R23, 0x40800000, RZ ;  /* 0x4080000017147810 */ /* 0x000fc40007ffe1ff */
[----:B------:R-:W-:Y:S02]  /*0940*/  IADD3 R24, -R18, 0x40800000, RZ ;  /* 0x4080000012187810 */ /* 0x000fe40007ffe1ff */
[----:B------:R-:W-:Y:S01]  /*0950*/  IADD3 R25, R12, -R23, RZ ;  /* 0x800000170c197210 */ /* 0x000fe20007ffe0ff */
[-C--:B------:R-:W-:Y:S01]  /*0960*/  FFMA.FTZ R20, R20, R15.reuse, -1 ;  /* 0xbf80000014147423 */ /* 0x080fe2000001000f */
[----:B------:R-:W-:Y:S01]  /*0970*/  FFMA.FTZ R22, R21, -R16, 0.10546888411045074463 ;  /* 0x3dd8001215167423 */ /* 0x000fe20000010810 */
[----:B------:R-:W-:Y:S01]  /*0980*/  FFMA.FTZ R24, R24, R15, -1 ;  /* 0xbf80000018187423 */ /* 0x000fe2000001000f */
[----:B------:R-:W-:Y:S01]  /*0990*/  IADD3 R15, R5, -R18, RZ ;  /* 0x80000012050f7210 */ /* 0x000fe20007ffe0ff */
[----:B------:R-:W-:Y:S01]  /*09a0*/  FADD R25, R25, R20 ;  /* 0x0000001419197221 */ /* 0x000fe20000000000 */
[----:B------:R-:W-:-:S03]  /*09b0*/  FFMA.FTZ R22, R21, R22, -0.13229703903198242188 ;  /* 0xbe0778e015167423 */ /* 0x000fc60000010016 */
[----:B------:R-:W-:Y:S01]  /*09c0*/  FADD R15, R15, R24 ;  /* 0x000000180f0f7221 */ /* 0x000fe20000000000 */
[----:B------:R-:W-:Y:S01]  /*09d0*/  FFMA.FTZ R20, R25, -R16, 0.10546888411045074463 ;  /* 0x3dd8001219147423 */ /* 0x000fe20000010810 */
[----:B------:R-:W-:Y:S02]  /*09e0*/  FFMA.FTZ R22, R21, R22, 0.14491446316242218018 ;  /* 0x3e14647515167423 */ /* 0x000fe40000010016 */
[----:B------:R-:W-:Y:S01]  /*09f0*/  FFMA.FTZ R16, R15, -R16, 0.10546888411045074463 ;  /* 0x3dd800120f107423 */ /* 0x000fe20000010810 */
[----:B------:R-:W-:Y:S01]  /*0a00*/  FFMA.FTZ R20, R25, R20, -0.13229703903198242188 ;  /* 0xbe0778e019147423 */ /* 0x000fe20000010014 */
[----:B------:R-:W-:Y:S02]  /*0a10*/  FFMA.FTZ R22, R21, R22, -0.16641564667224884033 ;  /* 0xbe2a68dd15167423 */ /* 0x000fe40000010016 */
[----:B------:R-:W-:Y:S01]  /*0a20*/  FFMA.FTZ R16, R15, R16, -0.13229703903198242188 ;  /* 0xbe0778e00f107423 */ /* 0x000fe20000010010 */
[----:B------:R-:W-:Y:S01]  /*0a30*/  FFMA.FTZ R20, R25, R20, 0.14491446316242218018 ;  /* 0x3e14647519147423 */ /* 0x000fe20000010014 */
[----:B------:R-:W-:-:S02]  /*0a40*/  FFMA.FTZ R22, R21, R22, 0.19988867640495300293 ;  /* 0x3e4caf9e15167423 */ /* 0x000fc40000010016 */
[----:B------:R-:W-:Y:S01]  /*0a50*/  FFMA.FTZ R16, R15, R16, 0.14491446316242218018 ;  /* 0x3e1464750f107423 */ /* 0x000fe20000010010 */
[----:B------:R-:W-:Y:S01]  /*0a60*/  FFMA.FTZ R20, R25, R20, -0.16641564667224884033 ;  /* 0xbe2a68dd19147423 */ /* 0x000fe20000010014 */
[----:B------:R-:W-:Y:S02]  /*0a70*/  FFMA.FTZ R22, R21, R22, -0.25000196695327758789 ;  /* 0xbe80004215167423 */ /* 0x000fe40000010016 */
[----:B------:R-:W-:Y:S01]  /*0a80*/  FFMA.FTZ R16, R15, R16, -0.16641564667224884033 ;  /* 0xbe2a68dd0f107423 */ /* 0x000fe20000010010 */
[----:B------:R-:W-:Y:S01]  /*0a90*/  FFMA.FTZ R20, R25, R20, 0.19988867640495300293 ;  /* 0x3e4caf9e19147423 */ /* 0x000fe20000010014 */
[----:B------:R-:W-:Y:S02]  /*0aa0*/  FFMA.FTZ R22, R21, R22, 0.33333510160446166992 ;  /* 0x3eaaaae615167423 */ /* 0x000fe40000010016 */
[----:B------:R-:W-:Y:S01]  /*0ab0*/  FFMA.FTZ R16, R15, R16, 0.19988867640495300293 ;  /* 0x3e4caf9e0f107423 */ /* 0x000fe20000010010 */
[----:B------:R-:W-:Y:S01]  /*0ac0*/  FFMA.FTZ R20, R25, R20, -0.25000196695327758789 ;  /* 0xbe80004219147423 */ /* 0x000fe20000010014 */
[----:B------:R-:W-:Y:S01]  /*0ad0*/  FFMA.FTZ R22, R21, R22, -0.5 ;  /* 0xbf00000015167423 */ /* 0x000fe20000010016 */
[----:B------:R-:W-:Y:S01]  /*0ae0*/  ISETP.GE.U32.AND P4, PT, R12, 0x7f800000, PT ;  /* 0x7f8000000c00780c */ /* 0x000fe20003f86070 */
[----:B------:R-:W-:Y:S01]  /*0af0*/  FFMA.FTZ R16, R15, R16, -0.25000196695327758789 ;  /* 0xbe8000420f107423 */ /* 0x000fe20000010010 */
[----:B------:R-:W-:Y:S01]  /*0b00*/  FFMA.FTZ R20, R25, R20, 0.33333510160446166992 ;  /* 0x3eaaaae619147423 */ /* 0x000fe20000010014 */
[----:B------:R-:W-:-:S02]  /*0b10*/  FMUL R22, R21, R22 ;  /* 0x0000001615167220 */ /* 0x000fc40000400000 */
[----:B------:R-:W-:Y:S01]  /*0b20*/  FFMA.FTZ R16, R15, R16, 0.33333510160446166992 ;  /* 0x3eaaaae60f107423 */ /* 0x000fe20000010010 */
[----:B------:R-:W-:Y:S01]  /*0b30*/  FFMA.FTZ R20, R25, R20, -0.5 ;  /* 0xbf00000019147423 */ /* 0x000fe20000010014 */
[----:B------:R-:W-:Y:S01]  /*0b40*/  FFMA.FTZ R21, R21, R22, R21 ;  /* 0x0000001615157223 */ /* 0x000fe20000010015 */
[----:B------:R-:W-:Y:S01]  /*0b50*/  I2FP.F32.S32 R19, R19 ;  /* 0x0000001300137245 */ /* 0x000fe20000201400 */
[----:B------:R-:W-:Y:S01]  /*0b60*/  FFMA.FTZ R22, R15, R16, -0.5 ;  /* 0xbf0000000f167423 */ /* 0x000fe20000010010 */
[----:B------:R-:W-:Y:S01]  /*0b70*/  I2FP.F32.S32 R23, R23 ;  /* 0x0000001700177245 */ /* 0x000fe20000201400 */
[----:B------:R-:W-:Y:S01]  /*0b80*/  FMUL R20, R25, R20 ;  /* 0x0000001419147220 */ /* 0x000fe20000400000 */
[----:B------:R-:W-:Y:S01]  /*0b90*/  I2FP.F32.S32 R18, R18 ;  /* 0x0000001200127245 */ /* 0x000fe20000201400 */
[----:B------:R-:W-:Y:S01]  /*0ba0*/  FMUL R16, R19, 1.1920928955078125e-07 ;  /* 0x3400000013107820 */ /* 0x000fe20000400000 */
[----:B------:R-:W-:Y:S01]  /*0bb0*/  FMUL R22, R15, R22 ;  /* 0x000000160f167220 */ /* 0x000fe20000400000 */
[----:B------:R-:W-:Y:S01]  /*0bc0*/  FFMA.FTZ R20, R25, R20, R25 ;  /* 0x0000001419147223 */ /* 0x000fe20000010019 */
[----:B------:R-:W-:Y:S01]  /*0bd0*/  FMUL R23, R23, 1.1920928955078125e-07 ;  /* 0x3400000017177820 */ /* 0x000fe20000400000 */
[----:B------:R-:W-:Y:S01]  /*0be0*/  FSETP.GT.AND P0, PT, R2, 20, PT ;  /* 0x41a000000200780b */ /* 0x000fe20003f04000 */
[----:B------:R-:W-:Y:S01]  /*0bf0*/  FFMA.FTZ R16, R16, 0.69314718246459960938, R21 ;  /* 0x3f31721810107823 */ /* 0x000fe20000010015 */
[----:B------:R-:W-:Y:S01]  /*0c00*/  ISETP.GE.U32.AND P1, PT, R0, 0x7f800000, PT ;  /* 0x7f8000000000780c */ /* 0x000fe20003f26070 */
[----:B------:R-:W-:Y:S01]  /*0c10*/  FFMA.FTZ R15, R15, R22, R15 ;  /* 0x000000160f0f7223 */ /* 0x000fe2000001000f */
[----:B------:R-:W-:Y:S01]  /*0c20*/  ISETP.GE.U32.AND P2, PT, R4, 0x7f800000, PT ;  /* 0x7f8000000400780c */ /* 0x000fe20003f46070 */
[----:B------:R-:W-:Y:S01]  /*0c30*/  FMUL R18, R18, 1.1920928955078125e-07 ;  /* 0x3400000012127820 */ /* 0x000fe20000400000 */
[----:B------:R-:W-:Y:S01]  /*0c40*/  ISETP.GE.U32.AND P3, PT, R5, 0x7f800000, PT ;  /* 0x7f8000000500780c */ /* 0x000fe20003f66070 */
[----:B------:R-:W-:Y:S01]  /*0c50*/  FFMA.FTZ R23, R23, 0.69314718246459960938, R20 ;  /* 0x3f31721817177823 */ /* 0x000fe20000010014 */
[----:B------:R-:W-:Y:S11]  /*0c60*/  @!P4 BRA `(.L_x_1) ;  /* 0x000000000014c947 */ /* 0x000ff60003800000 */
[C---:B------:R-:W-:Y:S02]  /*0c70*/  ISETP.GE.AND P4, PT, R12.reuse, -0x407fffff, PT ;  /* 0xbf8000010c00780c */ /* 0x040fe40003f86270 */
[----:B------:R-:W-:-:S11]  /*0c80*/  FSETP.NEU.AND P5, PT, R12, RZ, PT ;  /* 0x000000ff0c00720b */ /* 0x000fd60003fad000 */
[----:B------:R-:W-:-:S05]  /*0c90*/  @P4 MOV R19, 0x7f800000 ;  /* 0x7f80000000134802 */ /* 0x000fca0000000f00 */
[----:B------:R-:W-:-:S05]  /*0ca0*/  @P4 FFMA.FTZ R23, R12, R19, +INF ;  /* 0x7f8000000c174423 */ /* 0x000fca0000010013 */
[----:B------:R-:W-:-:S07]  /*0cb0*/  FSEL R23, R23, -RZ, P5 ;  /* 0x800000ff17177208 */ /* 0x000fce0002800000 */
.L_x_1:
[----:B------:R-:W-:Y:S05]  /*0cc0*/  BSYNC B0 ;  /* 0x0000000000007941 */ /* 0x000fea0003800000 */
.L_x_0:
[----:B------:R-:W-:Y:S04]  /*0cd0*/  BSSY B0, `(.L_x_2) ;  /* 0x0000007000007945 */ /* 0x000fe80003800000 */
[----:B------:R-:W-:Y:S05]  /*0ce0*/  @!P2 BRA `(.L_x_3) ;  /* 0x000000000014a947 */ /* 0x000fea0003800000 */
[C---:B------:R-:W-:Y:S02]  /*0cf0*/  ISETP.GE.AND P2, PT, R4.reuse, -0x407fffff, PT ;  /* 0xbf8000010400780c */ /* 0x040fe40003f46270 */
[----:B------:R-:W-:-:S11]  /*0d00*/  FSETP.NEU.AND P4, PT, R4, RZ, PT ;  /* 0x000000ff0400720b */ /* 0x000fd60003f8d000 */
[----:B------:R-:W-:-:S05]  /*0d10*/  @P2 MOV R19, 0x7f800000 ;  /* 0x7f80000000132802 */ /* 0x000fca0000000f00 */
[----:B------:R-:W-:-:S05]  /*0d20*/  @P2 FFMA.FTZ R16, R4, R19, +INF ;  /* 0x7f80000004102423 */ /* 0x000fca0000010013 */
[----:B------:R-:W-:-:S07]  /*0d30*/  FSEL R16, R16, -RZ, P4 ;  /* 0x800000ff10107208 */ /* 0x000fce0002000000 */
.L_x_3:
[----:B------:R-:W-:Y:S05]  /*0d40*/  BSYNC B0 ;  /* 0x0000000000007941 */ /* 0x000fea0003800000 */
.L_x_2:
[----:B------:R-:W-:Y:S04]  /*0d50*/  BSSY B0, `(.L_x_4) ;  /* 0x0000007000007945 */ /* 0x000fe80003800000 */
[----:B------:R-:W-:Y:S05]  /*0d60*/  @!P1 BRA `(.L_x_5) ;  /* 0x0000000000149947 */ /* 0x000fea0003800000 */
[C---:B------:R-:W-:Y:S02]  /*0d70*/  ISETP.GE.AND P1, PT, R0.reuse, -0x407fffff, PT ;  /* 0xbf8000010000780c */ /* 0x040fe40003f26270 */
[----:B------:R-:W-:-:S11]  /*0d80*/  FSETP.NEU.AND P2, PT, R0, RZ, PT ;  /* 0x000000ff0000720b */ /* 0x000fd60003f4d000 */
[----:B------:R-:W-:-:S05]  /*0d90*/  @P1 MOV R19, 0x7f800000 ;  /* 0x7f80000000131802 */ /* 0x000fca0000000f00 */
[----:B------:R-:W-:-:S05]  /*0da0*/  @P1 FFMA.FTZ R17, R0, R19, +INF ;  /* 0x7f80000000111423 */ /* 0x000fca0000010013 */
[----:B------:R-:W-:-:S07]  /*0db0*/  FSEL R17, R17, -RZ, P2 ;  /* 0x800000ff11117208 */ /* 0x000fce0001000000 */
.L_x_5:
[----:B------:R-:W-:Y:S05]  /*0dc0*/  BSYNC B0 ;  /* 0x0000000000007941 */ /* 0x000fea0003800000 */
.L_x_4:
[----:B------:R-:W-:Y:S01]  /*0dd0*/  BSSY B0, `(.L_x_6) ;  /* 0x0000008000007945 */ /* 0x000fe20003800000 */
[----:B------:R-:W-:-:S03]  /*0de0*/  FFMA.FTZ R4, R18, 0.69314718246459960938, R15 ;  /* 0x3f31721812047823 */ /* 0x000fc6000001000f */
[----:B------:R-:W-:Y:S05]  /*0df0*/  @!P3 BRA `(.L_x_7) ;  /* 0x000000000014b947 */ /* 0x000fea0003800000 */
[C---:B------:R-:W-:Y:S02]  /*0e00*/  ISETP.GE.AND P1, PT, R5.reuse, -0x407fffff, PT ;  /* 0xbf8000010500780c */ /* 0x040fe40003f26270 */
[----:B------:R-:W-:-:S11]  /*0e10*/  FSETP.NEU.AND P2, PT, R5, RZ, PT ;  /* 0x000000ff0500720b */ /* 0x000fd60003f4d000 */
[----:B------:R-:W-:-:S05]  /*0e20*/  @P1 MOV R0, 0x7f800000 ;  /* 0x7f80000000001802 */ /* 0x000fca0000000f00 */
[----:B------:R-:W-:-:S05]  /*0e30*/  @P1 FFMA.FTZ R4, R5, R0, +INF ;  /* 0x7f80000005041423 */ /* 0x000fca0000010000 */
[----:B------:R-:W-:-:S07]  /*0e40*/  FSEL R4, R4, -RZ, P2 ;  /* 0x800000ff04047208 */ /* 0x000fce0001000000 */
.L_x_7:
[----:B------:R-:W-:Y:S05]  /*0e50*/  BSYNC B0 ;  /* 0x0000000000007941 */ /* 0x000fea0003800000 */
.L_x_6:
[----:B------:R-:W-:Y:S01]  /*0e60*/  FSEL R23, R2, R23, P0 ;  /* 0x0000001702177208 */ /* 0x000fe20000000000 */
[----:B------:R-:W-:Y:S01]  /*0e70*/  BSSY B0, `(.L_x_8) ;  /* 0x0000018000007945 */ /* 0x000fe20003800000 */
[----:B------:R-:W-:Y:S02]  /*0e80*/  FSETP.GT.AND P0, PT, R13, 20, PT ;  /* 0x41a000000d00780b */ /* 0x000fe40003f04000 */
[----:B------:R-:W-:Y:S01]  /*0e90*/  FSETP.GT.AND P2, PT, R14, 20, PT ;  /* 0x41a000000e00780b */ /* 0x000fe20003f44000 */
[----:B------:R-:W-:Y:S01]  /*0ea0*/  FADD.FTZ R18, |R23|, -RZ ;  /* 0x800000ff17127221 */ /* 0x000fe20000010200 */
[----:B------:R-:W-:-:S04]  /*0eb0*/  FSEL R5, R13, R16, P0 ;  /* 0x000000100d057208 */ /* 0x000fc80000000000 */
[----:B------:R-:W-:-:S13]  /*0ec0*/  FSETP.GE.AND P1, PT, R18, 0.60000002384185791016, PT ;  /* 0x3f19999a1200780b */ /* 0x000fda0003f26000 */
[----:B------:R-:W-:Y:S05]  /*0ed0*/  @!P1 BRA `(.L_x_9) ;  /* 0x0000000000289947 */ /* 0x000fea0003800000 */
[C---:B------:R-:W-:Y:S01]  /*0ee0*/  FMUL R0, R18.reuse, 2.8853900432586669922 ;  /* 0x4038aa3b12007820 */ /* 0x040fe20000400000 */
[----:B------:R-:W-:Y:S01]  /*0ef0*/  HFMA2.MMA R15, -RZ, RZ, 1.875, 0 ;  /* 0x3f800000ff0f7435 */ /* 0x000fe200000001ff */
[----:B------:R-:W-:-:S04]  /*0f00*/  FSETP.GE.AND P0, PT, R18, 9.010913848876953125, PT ;  /* 0x41102cb41200780b */ /* 0x000fc80003f06000 */
[----:B------:R-:W0:Y:S02]  /*0f10*/  MUFU.EX2 R0, R0 ;  /* 0x0000000000007308 */ /* 0x000e240000000800 */
[----:B0-----:R-:W-:-:S06]  /*0f20*/  FADD R12, R0, 1 ;  /* 0x3f800000000c7421 */ /* 0x001fcc0000000000 */
[----:B------:R-:W0:Y:S02]  /*0f30*/  MUFU.RCP R12, R12 ;  /* 0x0000000c000c7308 */ /* 0x000e240000001000 */
[----:B0-----:R-:W-:-:S05]  /*0f40*/  FFMA.FTZ R15, R12, -2, R15 ;  /* 0xc00000000c0f7823 */ /* 0x001fca000001000f */
[----:B------:R-:W-:-:S04]  /*0f50*/  FSEL R15, R15, 1, !P0 ;  /* 0x3f8000000f0f7808 */ /* 0x000fc80004000000 */
[----:B------:R-:W-:Y:S01]  /*0f60*/  LOP3.LUT R15, R15, 0x80000000, R23, 0xf8, !PT ;  /* 0x800000000f0f7812 */ /* 0x000fe200078ef817 */
[----:B------:R-:W-:Y:S06]  /*0f70*/  BRA `(.L_x_10) ;  /* 0x00000000001c7947 */ /* 0x000fec0003800000 */
.L_x_9:
[----:B------:R-:W-:Y:S01]  /*0f80*/  MOV R0, 0x3c80f082 ;  /* 0x3c80f08200007802 */ /* 0x000fe20000000f00 */
[----:B------:R-:W-:-:S04]  /*0f90*/  FMUL R15, R23, R23 ;  /* 0x00000017170f7220 */ /* 0x000fc80000400000 */
[----:B------:R-:W-:-:S04]  /*0fa0*/  FFMA.FTZ R0, R15, R0, -0.052303962409496307373 ;  /* 0xbd563cae0f007423 */ /* 0x000fc80000010000 */
[----:B------:R-:W-:-:S04]  /*0fb0*/  FFMA.FTZ R0, R15, R0, 0.1331529766321182251 ;  /* 0x3e0859410f007423 */ /* 0x000fc80000010000 */
[----:B------:R-:W-:-:S04]  /*0fc0*/  FFMA.FTZ R0, R15, R0, -0.33332768082618713379 ;  /* 0xbeaaa9ed0f007423 */ /* 0x000fc80000010000 */
[----:B------:R-:W-:-:S04]  /*0fd0*/  FFMA.FTZ R0, R15, R0, RZ ;  /* 0x000000000f007223 */ /* 0x000fc800000100ff */
[----:B------:R-:W-:-:S07]  /*0fe0*/  FFMA.FTZ R15, R23, R0, R23 ;  /* 0x00000000170f7223 */ /* 0x000fce0000010017 */
.L_x_10:
[----:B------:R-:W-:Y:S05]  /*0ff0*/  BSYNC B0 ;  /* 0x0000000000007941 */ /* 0x000fea0003800000 */
.L_x_8:
[----:B------:R-:W-:Y:S01]  /*1000*/  FADD.FTZ R18, |R5|, -RZ ;  /* 0x800000ff05127221 */ /* 0x000fe20000010200 */
[----:B------:R-:W-:Y:S01]  /*1010*/  BSSY B0, `(.L_x_11) ;  /* 0x0000016000007945 */ /* 0x000fe20003800000 */
[----:B------:R-:W-:Y:S02]  /*1020*/  FSETP.GT.AND P1, PT, R3, 20, PT ;  /* 0x41a000000300780b */ /* 0x000fe40003f24000 */
[----:B------:R-:W-:Y:S02]  /*1030*/  FSEL R17, R14, R17, P2 ;  /* 0x000000110e117208 */ /* 0x000fe40001000000 */
        /* <DEDUP_REMOVED lines=12> */
.L_x_12:
[----:B------:R-:W-:Y:S01]  /*1100*/  MOV R0, 0x3c80f082 ;  /* 0x3c80f08200007802 */ /* 0x000fe20000000f00 */
[----:B------:R-:W-:-:S04]  /*1110*/  FMUL R19, R5, R5 ;  /* 0x0000000505137220 */ /* 0x000fc80000400000 */
[----:B------:R-:W-:-:S04]  /*1120*/  FFMA.FTZ R0, R19, R0, -0.052303962409496307373 ;  /* 0xbd563cae13007423 */ /* 0x000fc80000010000 */
[----:B------:R-:W-:-:S04]  /*1130*/  FFMA.FTZ R0, R19, R0, 0.1331529766321182251 ;  /* 0x3e08594113007423 */ /* 0x000fc80000010000 */
[----:B------:R-:W-:-:S04]  /*1140*/  FFMA.FTZ R0, R19, R0, -0.33332768082618713379 ;  /* 0xbeaaa9ed13007423 */ /* 0x000fc80000010000 */
[----:B------:R-:W-:-:S04]  /*1150*/  FFMA.FTZ R0, R19, R0, RZ ;  /* 0x0000000013007223 */ /* 0x000fc800000100ff */
[----:B------:R-:W-:-:S07]  /*1160*/  FFMA.FTZ R12, R5, R0, R5 ;  /* 0x00000000050c7223 */ /* 0x000fce0000010005 */
.L_x_13:
[----:B------:R-:W-:Y:S05]  /*1170*/  BSYNC B0 ;  /* 0x0000000000007941 */ /* 0x000fea0003800000 */
.L_x_11:
[----:B------:R-:W-:Y:S01]  /*1180*/  FADD.FTZ R18, |R17|, -RZ ;  /* 0x800000ff11127221 */ /* 0x000fe20000010200 */
[----:B------:R-:W-:Y:S01]  /*1190*/  BSSY B0, `(.L_x_14) ;  /* 0x0000015000007945 */ /* 0x000fe20003800000 */
[----:B------:R-:W-:-:S03]  /*11a0*/  FSEL R4, R3, R4, P1 ;  /* 0x0000000403047208 */ /* 0x000fc60000800000 */
        /* <DEDUP_REMOVED lines=12> */
.L_x_15:
[----:B------:R-:W-:Y:S01]  /*1270*/  MOV R0, 0x3c80f082 ;  /* 0x3c80f08200007802 */ /* 0x000fe20000000f00 */
[----:B------:R-:W-:-:S04]  /*1280*/  FMUL R5, R17, R17 ;  /* 0x0000001111057220 */ /* 0x000fc80000400000 */
[----:B------:R-:W-:-:S04]  /*1290*/  FFMA.FTZ R0, R5, R0, -0.052303962409496307373 ;  /* 0xbd563cae05007423 */ /* 0x000fc80000010000 */
[----:B------:R-:W-:-:S04]  /*12a0*/  FFMA.FTZ R0, R5, R0, 0.1331529766321182251 ;  /* 0x3e08594105007423 */ /* 0x000fc80000010000 */
[----:B------:R-:W-:-:S04]  /*12b0*/  FFMA.FTZ R0, R5, R0, -0.33332768082618713379 ;  /* 0xbeaaa9ed05007423 */ /* 0x000fc80000010000 */
[----:B------:R-:W-:-:S04]  /*12c0*/  FFMA.FTZ R0, R5, R0, RZ ;  /* 0x0000000005007223 */ /* 0x000fc800000100ff */
[----:B------:R-:W-:-:S07]  /*12d0*/  FFMA.FTZ R17, R17, R0, R17 ;  /* 0x0000000011117223 */ /* 0x000fce0000010011 */
.L_x_16:
[----:B------:R-:W-:Y:S05]  /*12e0*/  BSYNC B0 ;  /* 0x0000000000007941 */ /* 0x000fea0003800000 */
.L_x_14:
[----:B------:R-:W-:Y:S01]  /*12f0*/  FADD.FTZ R20, |R4|, -RZ ;  /* 0x800000ff04147221 */ /* 0x000fe20000010200 */
[----:B------:R-:W-:-:S04]  /*1300*/  LOP3.LUT R5, R9, 0x2, RZ, 0xfc, !PT ;  /* 0x0000000209057812 */ /* 0x000fc800078efcff */
        /* <DEDUP_REMOVED lines=12> */
.L_x_17:
[----:B------:R-:W-:Y:S01]  /*13d0*/  MOV R0, 0x3c80f082 ;  /* 0x3c80f08200007802 */ /* 0x000fe20000000f00 */
[----:B------:R-:W-:-:S04]  /*13e0*/  FMUL R19, R4, R4 ;  /* 0x0000000404137220 */ /* 0x000fc80000400000 */
[----:B------:R-:W-:-:S04]  /*13f0*/  FFMA.FTZ R0, R19, R0, -0.052303962409496307373 ;  /* 0xbd563cae13007423 */ /* 0x000fc80000010000 */
[----:B------:R-:W-:-:S04]  /*1400*/  FFMA.FTZ R0, R19, R0, 0.1331529766321182251 ;  /* 0x3e08594113007423 */ /* 0x000fc80000010000 */
[----:B------:R-:W-:-:S04]  /*1410*/  FFMA.FTZ R0, R19, R0, -0.33332768082618713379 ;  /* 0xbeaaa9ed13007423 */ /* 0x000fc80000010000 */
[----:B------:R-:W-:-:S04]  /*1420*/  FFMA.FTZ R19, R19, R0, RZ ;  /* 0x0000000013137223 */ /* 0x000fc800000100ff */
[----:B------:R-:W-:-:S07]  /*1430*/  FFMA.FTZ R4, R4, R19, R4 ;  /* 0x0000001304047223 */ /* 0x000fce0000010004 */
.L_x_18:
[----:B------:R-:W-:Y:S05]  /*1440*/  WARPSYNC.ALL ;  /* 0x0000000000007948 */ /* 0x000fea0003800000 */
[----:B------:R-:W-:Y:S01]  /*1450*/  BAR.SYNC.DEFER_BLOCKING 0x0 ;  /* 0x0000000000007b1d */ /* 0x000fe20000010000 */
[----:B------:R-:W-:Y:S01]  /*1460*/  FMUL R17, R14, R17 ;  /* 0x000000110e117220 */ /* 0x000fe20000400000 */
[----:B------:R-:W-:Y:S01]  /*1470*/  FMUL R15, R2, R15 ;  /* 0x0000000f020f7220 */ /* 0x000fe20000400000 */
[----:B------:R-:W-:Y:S01]  /*1480*/  FMUL R12, R13, R12 ;  /* 0x0000000c0d0c7220 */ /* 0x000fe20000400000 */
[----:B------:R-:W-:Y:S01]  /*1490*/  LEA R14, R9, UR4, 0x3 ;  /* 0x00000004090e7c11 */ /* 0x000fe2000f8e18ff */
[----:B------:R-:W-:Y:S01]  /*14a0*/  FMUL R0, R3, R4 ;  /* 0x0000000403007220 */ /* 0x000fe20000400000 */
[----:B------:R-:W-:-:S02]  /*14b0*/  LEA R13, R5, UR4, 0x3 ;  /* 0x00000004050d7c11 */ /* 0x000fc4000f8e18ff */
[----:B------:R-:W0:Y:S01]  /*14c0*/  LDC.64 R2, c[0x0][0x238] ;  /* 0x00008e00ff027b82 */ /* 0x000e220000000a00 */
[----:B------:R-:W-:Y:S02]  /*14d0*/  LEA R11, R10, R11, 0x2 ;  /* 0x0000000b0a0b7211 */ /* 0x000fe400078e10ff */
[----:B------:R-:W-:Y:S02]  /*14e0*/  SHF.R.S32.HI R9, RZ, 0x1f, R8 ;  /* 0x0000001fff097819 */ /* 0x000fe40000011408 */
[----:B------:R-:W-:Y:S02]  /*14f0*/  LOP3.LUT R6, R6, 0x7f, RZ, 0xc0, !PT ;  /* 0x0000007f06067812 */ /* 0x000fe400078ec0ff */
[----:B------:R-:W-:Y:S02]  /*1500*/  LEA.HI R9, R9, R8, RZ, 0x6 ;  /* 0x0000000809097211 */ /* 0x000fe400078f30ff */
[----:B------:R-:W-:Y:S02]  /*1510*/  PRMT R6, R6, 0x6540, R7 ;  /* 0x0000654006067816 */ /* 0x000fe40000000007 */
[----:B------:R-:W-:-:S02]  /*1520*/  SHF.L.U32 R10, R9, 0x8, RZ ;  /* 0x00000008090a7819 */ /* 0x000fc400000006ff */
[----:B------:R-:W-:Y:S02]  /*1530*/  LOP3.LUT R9, R9, 0xffffffc0, RZ, 0xc0, !PT ;  /* 0xffffffc009097812 */ /* 0x000fe400078ec0ff */
[----:B------:R-:W-:Y:S01]  /*1540*/  LOP3.LUT R10, R10, 0xffffc000, RZ, 0xc0, !PT ;  /* 0xffffc0000a0a7812 */ /* 0x000fe200078ec0ff */
[----:B------:R-:W-:Y:S01]  /*1550*/  STS [R14], R15 ;  /* 0x0000000f0e007388 */ /* 0x000fe20000000800 */
[----:B------:R-:W-:Y:S02]  /*1560*/  ISETP.GE.AND P0, PT, R8, 0x100, PT ;  /* 0x000001000800780c */ /* 0x000fe40003f06270 */
[----:B------:R-:W-:Y:S01]  /*1570*/  IADD3 R9, R10, R8, -R9 ;  /* 0x000000080a097210 */ /* 0x000fe20007ffe809 */
[----:B------:R-:W-:Y:S01]  /*1580*/  STS [R13], R12 ;  /* 0x0000000c0d007388 */ /* 0x000fe20000000800 */
[C---:B------:R-:W-:Y:S02]  /*1590*/  ISETP.LT.AND P1, PT, R6.reuse, 0x100, !P0 ;  /* 0x000001000600780c */ /* 0x040fe40004721270 */
[C---:B------:R-:W-:Y:S01]  /*15a0*/  LEA R7, R6.reuse, R9, 0x6 ;  /* 0x0000000906077211 */ /* 0x040fe200078e30ff */
[----:B------:R-:W-:Y:S04]  /*15b0*/  STS [R14+0x4], R17 ;  /* 0x000004110e007388 */ /* 0x000fe80000000800 */
[----:B------:R1:W-:Y:S01]  /*15c0*/  STS [R14+0x14], R0 ;  /* 0x000014000e007388 */ /* 0x0003e20000000800 */
[----:B------:R-:W-:Y:S01]  /*15d0*/  BAR.SYNC.DEFER_BLOCKING 0x0 ;  /* 0x0000000000007b1d */ /* 0x000fe20000010000 */
[----:B-1----:R-:W-:Y:S01]  /*15e0*/  LOP3.LUT R0, R6, 0x80, RZ, 0xfc, !PT ;  /* 0x0000008006007812 */ /* 0x002fe200078efcff */
[----:B0-----:R-:W-:-:S03]  /*15f0*/  IMAD.WIDE R6, R7, 0x4, R2 ;  /* 0x0000000407067825 */ /* 0x001fc600078e0202 */
[----:B------:R-:W-:Y:S01]  /*1600*/  ISETP.LT.AND P0, PT, R0, 0x100, !P0 ;  /* 0x000001000000780c */ /* 0x000fe20004701270 */
[----:B------:R-:W0:Y:S04]  /*1610*/  LDS.64 R4, [R11] ;  /* 0x000000000b047984 */ /* 0x000e280000000a00 */
[----:B0-----:R0:W-:Y:S08]  /*1620*/  @P1 STG.E.64 desc[UR6][R6.64], R4 ;  /* 0x0000000406001986 */ /* 0x0011f0000c101b06 */
[----:B------:R-:W-:Y:S05]  /*1630*/  @!P0 EXIT ;  /* 0x000000000000894d */ /* 0x000fea0003800000 */
[----:B------:R-:W0:Y:S01]  /*1640*/  LDS.64 R10, [R11+0x800] ;  /* 0x000800000b0a7984 */ /* 0x000e220000000a00 */
[----:B------:R-:W-:-:S05]  /*1650*/  LEA R9, R0, R9, 0x6 ;  /* 0x0000000900097211 */ /* 0x000fca00078e30ff */
[----:B------:R-:W-:-:S05]  /*1660*/  IMAD.WIDE R2, R9, 0x4, R2 ;  /* 0x0000000409027825 */ /* 0x000fca00078e0202 */
[----:B0-----:R-:W-:Y:S01]  /*1670*/  STG.E.64 desc[UR6][R2.64], R10 ;  /* 0x0000000a02007986 */ /* 0x001fe2000c101b06 */
[----:B------:R-:W-:Y:S05]  /*1680*/  EXIT ;  /* 0x000000000000794d */ /* 0x000fea0003800000 */
.L_x_19:
[----:B------:R-:W-:-:S00]  /*1690*/  BRA `(.L_x_19) ;  /* 0xfffffffc00fc7947 */ /* 0x000fc0000383ffff */
[----:B------:R-:W-:-:S00]  /*16a0*/  NOP ;  /* 0x0000000000007918 */ /* 0x000fc00000000000 */
        /* <DEDUP_REMOVED lines=13> */
.L_x_20:


//--------------------- .nv.global.init           --------------------------
	.section	.nv.global.init,"aw",@progbits
.nv.global.init:
	.type		_$_str,@object
	.size		_$_str,(_$_str_$_2 - _$_str)
_$_str:
        /*0000*/ 	.byte	0x5f, 0x5f, 0x43, 0x55, 0x44, 0x41, 0x5f, 0x46, 0x54, 0x5a, 0x00
	.type		_$_str_$_2,@object
	.size		_$_str_$_2,(.L_1 - _$_str_$_2)
_$_str_$_2:
        /*000b*/ 	.byte	0x5f, 0x5f, 0x43, 0x55, 0x44, 0x41, 0x5f, 0x50, 0x52, 0x45, 0x43, 0x5f, 0x53, 0x51, 0x52, 0x54
        /*001b*/ 	.byte	0x00
.L_1:


//--------------------- .nv.shared.triton_poi_fused__native_batch_norm_legit_no_training_mul_softplus_tanh_27 --------------------------
	.section	.nv.shared.triton_poi_fused__native_batch_norm_legit_no_training_mul_softplus_tanh_27,"aw",@nobits
	.sectionflags	@""
	.align	16
	.zero		1024


//--------------------- .nv.constant0.triton_poi_fused__native_batch_norm_legit_no_training_mul_softplus_tanh_27 --------------------------
	.section	.nv.constant0.triton_poi_fused__native_batch_norm_legit_no_training_mul_softplus_tanh_27,"a",@progbits
	.sectionflags	@""
	.align	4
.nv.constant0.triton_poi_fused__native_batch_norm_legit_no_training_mul_softplus_tanh_27:
	.zero		584
